//
// Generated by NVIDIA NVVM Compiler
//
// Compiler Build ID: CL-36424714
// Cuda compilation tools, release 13.0, V13.0.88
// Based on NVVM 20.0.0
//

.version 9.0
.target sm_100
.address_size 64

	// .globl	_Z11vectorAdd2DPiS_S_i

.visible .entry _Z11vectorAdd2DPiS_S_i(
	.param .u64 .ptr .align 1 _Z11vectorAdd2DPiS_S_i_param_0,
	.param .u64 .ptr .align 1 _Z11vectorAdd2DPiS_S_i_param_1,
	.param .u64 .ptr .align 1 _Z11vectorAdd2DPiS_S_i_param_2,
	.param .u32 _Z11vectorAdd2DPiS_S_i_param_3
)
{
	.reg .pred 	%p<2>;
	.reg .b32 	%r<17>;
	.reg .b64 	%rd<11>;

	ld.param.u64 	%rd1, [_Z11vectorAdd2DPiS_S_i_param_0];
	ld.param.u64 	%rd2, [_Z11vectorAdd2DPiS_S_i_param_1];
	ld.param.u64 	%rd3, [_Z11vectorAdd2DPiS_S_i_param_2];
	ld.param.u32 	%r4, [_Z11vectorAdd2DPiS_S_i_param_3];
	mov.u32 	%r5, %ntid.x;
	mov.u32 	%r6, %ctaid.x;
	mov.u32 	%r7, %tid.x;
	mad.lo.s32 	%r1, %r5, %r6, %r7;
	mov.u32 	%r8, %ntid.y;
	mov.u32 	%r9, %ctaid.y;
	mov.u32 	%r10, %tid.y;
	mad.lo.s32 	%r11, %r8, %r9, %r10;
	max.s32 	%r12, %r1, %r11;
	setp.ge.s32 	%p1, %r12, %r4;
	@%p1 bra 	$L__BB0_2;
	cvta.to.global.u64 	%rd4, %rd1;
	cvta.to.global.u64 	%rd5, %rd2;
	cvta.to.global.u64 	%rd6, %rd3;
	mad.lo.s32 	%r13, %r4, %r1, %r11;
	mul.wide.s32 	%rd7, %r13, 4;
	add.s64 	%rd8, %rd4, %rd7;
	ld.global.u32 	%r14, [%rd8];
	add.s64 	%rd9, %rd5, %rd7;
	ld.global.u32 	%r15, [%rd9];
	add.s32 	%r16, %r15, %r14;
	add.s64 	%rd10, %rd6, %rd7;
	st.global.u32 	[%rd10], %r16;
$L__BB0_2:
	ret;

}


// ===== COMPILED SASS (sm_100) =====

	.target	sm_100

	.elftype	@"ET_EXEC"


//--------------------- .note.nv.tkinfo           --------------------------
	.section	.note.nv.tkinfo,"",@"SHT_NOTE"
	.sectionflags	@"SHF_NOTE_NV_TKINFO"
	.tkinfo
        /*0018*/ 	.word	0x00000002
        /*0030*/ 	.string	""
        /*0030*/ 	.string	"ptxas"
        /*0030*/ 	.string	"Cuda compilation tools, release 13.0, V13.0.88"
        /*0030*/ 	.string	"Build cuda_13.0.r13.0/compiler.36424714_0"
        /*0030*/ 	.string	"-arch sm_100 -m 64 "



//--------------------- .note.nv.cuinfo           --------------------------
	.section	.note.nv.cuinfo,"",@"SHT_NOTE"
	.sectionflags	@"SHF_NOTE_NV_CUINFO"
        /*0018*/ 	.short	0x0002
        /*001a*/ 	.short	0x0064
        /*001c*/ 	.short	0x0082
	.zero		2


//--------------------- .nv.info                  --------------------------
	.section	.nv.info,"",@"SHT_CUDA_INFO"
	.align	4


	//----- nvinfo : EIATTR_REGCOUNT
	.align		4
        /*0000*/ 	.byte	0x04, 0x2f
        /*0002*/ 	.short	(.L_1 - .L_0)
	.align		4
.L_0:
        /*0004*/ 	.word	index@(_Z11vectorAdd2DPiS_S_i)
        /*0008*/ 	.word	0x0000000c


	//----- nvinfo : EIATTR_FRAME_SIZE
	.align		4
.L_1:
        /*000c*/ 	.byte	0x04, 0x11
        /*000e*/ 	.short	(.L_3 - .L_2)
	.align		4
.L_2:
        /*0010*/ 	.word	index@(_Z11vectorAdd2DPiS_S_i)
        /*0014*/ 	.word	0x00000000


	//----- nvinfo : EIATTR_MIN_STACK_SIZE
	.align		4
.L_3:
        /*0018*/ 	.byte	0x04, 0x12
        /*001a*/ 	.short	(.L_5 - .L_4)
	.align		4
.L_4:
        /*001c*/ 	.word	index@(_Z11vectorAdd2DPiS_S_i)
        /*0020*/ 	.word	0x00000000
.L_5:


//--------------------- .nv.compat                --------------------------
	.section	.nv.compat,"",@"SHT_CUDA_COMPAT_INFO"
	.align	4
        /*0000*/ 	.byte	0x02, 0x09, 0x00, 0x00, 0x02, 0x02, 0x01, 0x00, 0x02, 0x05, 0x05, 0x00, 0x03, 0x07, 0x01, 0x01
        /*0010*/ 	.byte	0x02, 0x03, 0x00, 0x00, 0x02, 0x06, 0x01, 0x00, 0x04, 0x0b, 0x08, 0x00, 0x09, 0x00, 0x00, 0x00
        /*0020*/ 	.byte	0x00, 0x00, 0x00, 0x00


//--------------------- .nv.info._Z11vectorAdd2DPiS_S_i --------------------------
	.section	.nv.info._Z11vectorAdd2DPiS_S_i,"",@"SHT_CUDA_INFO"
	.sectionflags	@""
	.align	4


	//----- nvinfo : EIATTR_CUDA_API_VERSION
	.align		4
        /*0000*/ 	.byte	0x04, 0x37
        /*0002*/ 	.short	(.L_7 - .L_6)
.L_6:
        /*0004*/ 	.word	0x00000082


	//----- nvinfo : EIATTR_KPARAM_INFO
	.align		4
.L_7:
        /*0008*/ 	.byte	0x04, 0x17
        /*000a*/ 	.short	(.L_9 - .L_8)
.L_8:
        /*000c*/ 	.word	0x00000000
        /*0010*/ 	.short	0x0003
        /*0012*/ 	.short	0x0018
        /*0014*/ 	.byte	0x00, 0xf0, 0x11, 0x00


	//----- nvinfo : EIATTR_KPARAM_INFO
	.align		4
.L_9:
        /*0018*/ 	.byte	0x04, 0x17
        /*001a*/ 	.short	(.L_11 - .L_10)
.L_10:
        /*001c*/ 	.word	0x00000000
        /*0020*/ 	.short	0x0002
        /*0022*/ 	.short	0x0010
        /*0024*/ 	.byte	0x00, 0xf5, 0x21, 0x00


	//----- nvinfo : EIATTR_KPARAM_INFO
	.align		4
.L_11:
        /*0028*/ 	.byte	0x04, 0x17
        /*002a*/ 	.short	(.L_13 - .L_12)
.L_12:
        /*002c*/ 	.word	0x00000000
        /*0030*/ 	.short	0x0001
        /*0032*/ 	.short	0x0008
        /*0034*/ 	.byte	0x00, 0xf5, 0x21, 0x00


	//----- nvinfo : EIATTR_KPARAM_INFO
	.align		4
.L_13:
        /*0038*/ 	.byte	0x04, 0x17
        /*003a*/ 	.short	(.L_15 - .L_14)
.L_14:
        /*003c*/ 	.word	0x00000000
        /*0040*/ 	.short	0x0000
        /*0042*/ 	.short	0x0000
        /*0044*/ 	.byte	0x00, 0xf5, 0x21, 0x00


	//----- nvinfo : EIATTR_SPARSE_MMA_MASK
	.align		4
.L_15:
        /*0048*/ 	.byte	0x03, 0x50
        /*004a*/ 	.short	0x0000


	//----- nvinfo : EIATTR_MAXREG_COUNT
	.align		4
        /*004c*/ 	.byte	0x03, 0x1b
        /*004e*/ 	.short	0x00ff


	//----- nvinfo : EIATTR_MERCURY_ISA_VERSION
	.align		4
        /*0050*/ 	.byte	0x03, 0x5f
        /*0052*/ 	.short	0x0101


	//----- nvinfo : EIATTR_VRC_CTA_INIT_COUNT
	.align		4
        /*0054*/ 	.byte	0x02, 0x4a
	.zero		1
	.zero		1


	//----- nvinfo : EIATTR_EXIT_INSTR_OFFSETS
	.align		4
        /*0058*/ 	.byte	0x04, 0x1c
        /*005a*/ 	.short	(.L_17 - .L_16)


	//   ....[0]....
.L_16:
        /*005c*/ 	.word	0x000000c0


	//   ....[1]....
        /*0060*/ 	.word	0x00000190


	//----- nvinfo : EIATTR_CBANK_PARAM_SIZE
	.align		4
.L_17:
        /*0064*/ 	.byte	0x03, 0x19
        /*0066*/ 	.short	0x001c


	//----- nvinfo : EIATTR_PARAM_CBANK
	.align		4
        /*0068*/ 	.byte	0x04, 0x0a
        /*006a*/ 	.short	(.L_19 - .L_18)
	.align		4
.L_18:
        /*006c*/ 	.word	index@(.nv.constant0._Z11vectorAdd2DPiS_S_i)
        /*0070*/ 	.short	0x0380
        /*0072*/ 	.short	0x001c


	//----- nvinfo : EIATTR_SW_WAR
	.align		4
.L_19:
        /*0074*/ 	.byte	0x04, 0x36
        /*0076*/ 	.short	(.L_21 - .L_20)
.L_20:
        /*0078*/ 	.word	0x00000008
.L_21:


//--------------------- .nv.callgraph             --------------------------
	.section	.nv.callgraph,"",@"SHT_CUDA_CALLGRAPH"
	.align	4
	.sectionentsize	8
	.align		4
        /*0000*/ 	.word	0x00000000
	.align		4
        /*0004*/ 	.word	0xffffffff
	.align		4
        /*0008*/ 	.word	0x00000000
	.align		4
        /*000c*/ 	.word	0xfffffffe
	.align		4
        /*0010*/ 	.word	0x00000000
	.align		4
        /*0014*/ 	.word	0xfffffffd
	.align		4
        /*0018*/ 	.word	0x00000000
	.align		4
        /*001c*/ 	.word	0xfffffffc


//--------------------- .text._Z11vectorAdd2DPiS_S_i --------------------------
	.section	.text._Z11vectorAdd2DPiS_S_i,"ax",@progbits
	.align	128
        .global         _Z11vectorAdd2DPiS_S_i
        .type           _Z11vectorAdd2DPiS_S_i,@function
        .size           _Z11vectorAdd2DPiS_S_i,(.L_x_1 - _Z11vectorAdd2DPiS_S_i)
        .other          _Z11vectorAdd2DPiS_S_i,@"STO_CUDA_ENTRY STV_DEFAULT"
_Z11vectorAdd2DPiS_S_i:
.text._Z11vectorAdd2DPiS_S_i:
[----:B------:R-:W-:Y:S01]  /*0000*/  LDC R1, c[0x0][0x37c] ;  /* 0x0000df00ff017b82 */ /* 0x000fe20000000800 */
[----:B------:R-:W0:Y:S01]  /*0010*/  S2R R0, SR_CTAID.X ;  /* 0x0000000000007919 */ /* 0x000e220000002500 */
[----:B------:R-:W0:Y:S01]  /*0020*/  LDCU UR4, c[0x0][0x360] ;  /* 0x00006c00ff0477ac */ /* 0x000e220008000800 */
[----:B------:R-:W0:Y:S01]  /*0030*/  S2R R3, SR_TID.X ;  /* 0x0000000000037919 */ /* 0x000e220000002100 */
[----:B------:R-:W1:Y:S01]  /*0040*/  LDCU UR5, c[0x0][0x364] ;  /* 0x00006c80ff0577ac */ /* 0x000e620008000800 */
[----:B------:R-:W1:Y:S01]  /*0050*/  S2R R7, SR_CTAID.Y ;  /* 0x0000000000077919 */ /* 0x000e620000002600 */
[----:B------:R-:W2:Y:S01]  /*0060*/  LDCU UR6, c[0x0][0x398] ;  /* 0x00007300ff0677ac */ /* 0x000ea20008000800 */
[----:B------:R-:W1:Y:S01]  /*0070*/  S2R R2, SR_TID.Y ;  /* 0x0000000000027919 */ /* 0x000e620000002200 */
[----:B0-----:R-:W-:Y:S02]  /*0080*/  IMAD R0, R0, UR4, R3 ;  /* 0x0000000400007c24 */ /* 0x001fe4000f8e0203 */
[----:B-1----:R-:W-:-:S05]  /*0090*/  IMAD R7, R7, UR5, R2 ;  /* 0x0000000507077c24 */ /* 0x002fca000f8e0202 */
[----:B------:R-:W-:-:S04]  /*00a0*/  VIMNMX R2, PT, PT, R0, R7, !PT ;  /* 0x0000000700027248 */ /* 0x000fc80007fe0100 */
[----:B--2---:R-:W-:-:S13]  /*00b0*/  ISETP.GE.AND P0, PT, R2, UR6, PT ;  /* 0x0000000602007c0c */ /* 0x004fda000bf06270 */
[----:B------:R-:W-:Y:S05]  /*00c0*/  @P0 EXIT ;  /* 0x000000000000094d */ /* 0x000fea0003800000 */
[----:B------:R-:W0:Y:S01]  /*00d0*/  LDC.64 R2, c[0x0][0x380] ;  /* 0x0000e000ff027b82 */ /* 0x000e220000000a00 */
[----:B------:R-:W1:Y:S01]  /*00e0*/  LDCU.64 UR4, c[0x0][0x358] ;  /* 0x00006b00ff0477ac */ /* 0x000e620008000a00 */
[----:B------:R-:W-:-:S06]  /*00f0*/  IMAD R9, R0, UR6, R7 ;  /* 0x0000000600097c24 */ /* 0x000fcc000f8e0207 */
[----:B------:R-:W2:Y:S08]  /*0100*/  LDC.64 R4, c[0x0][0x388] ;  /* 0x0000e200ff047b82 */ /* 0x000eb00000000a00 */
[----:B------:R-:W3:Y:S01]  /*0110*/  LDC.64 R6, c[0x0][0x390] ;  /* 0x0000e400ff067b82 */ /* 0x000ee20000000a00 */
[----:B0-----:R-:W-:-:S06]  /*0120*/  IMAD.WIDE R2, R9, 0x4, R2 ;  /* 0x0000000409027825 */ /* 0x001fcc00078e0202 */
[----:B-1----:R-:W4:Y:S01]  /*0130*/  LDG.E R2, desc[UR4][R2.64] ;  /* 0x0000000402027981 */ /* 0x002f22000c1e1900 */
[----:B--2---:R-:W-:-:S06]  /*0140*/  IMAD.WIDE R4, R9, 0x4, R4 ;  /* 0x0000000409047825 */ /* 0x004fcc00078e0204 */
[----:B------:R-:W4:Y:S01]  /*0150*/  LDG.E R5, desc[UR4][R4.64] ;  /* 0x0000000404057981 */ /* 0x000f22000c1e1900 */
[----:B---3--:R-:W-:Y:S01]  /*0160*/  IMAD.WIDE R6, R9, 0x4, R6 ;  /* 0x0000000409067825 */ /* 0x008fe200078e0206 */
[----:B----4-:R-:W-:-:S05]  /*0170*/  IADD3 R9, PT, PT, R2, R5, RZ ;  /* 0x0000000502097210 */ /* 0x010fca0007ffe0ff */
[----:B------:R-:W-:Y:S01]  /*0180*/  STG.E desc[UR4][R6.64], R9 ;  /* 0x0000000906007986 */ /* 0x000fe2000c101904 */
[----:B------:R-:W-:Y:S05]  /*0190*/  EXIT ;  /* 0x000000000000794d */ /* 0x000fea0003800000 */
.L_x_0:
[----:B------:R-:W-:-:S00]  /*01a0*/  BRA `(.L_x_0) ;  /* 0xfffffffc00fc7947 */ /* 0x000fc0000383ffff */
[----:B------:R-:W-:-:S00]  /*01b0*/  NOP ;  /* 0x0000000000007918 */ /* 0x000fc00000000000 */
        /* <DEDUP_REMOVED lines=12> */
.L_x_1:


//--------------------- .nv.shared.reserved.0     --------------------------
	.section	.nv.shared.reserved.0,"aw",@nobits
	.weak		__nv_reservedSMEM_offset_0_alias
	.size		__nv_reservedSMEM_offset_0_alias, 0, 64
	.other		__nv_reservedSMEM_offset_0_alias,@"STO_CUDA_RESERVED_SHARED STV_DEFAULT"
__nv_reservedSMEM_offset_0_alias:
	.zero		0
	.zero		64


//--------------------- .nv.constant0._Z11vectorAdd2DPiS_S_i --------------------------
	.section	.nv.constant0._Z11vectorAdd2DPiS_S_i,"a",@progbits
	.sectionflags	@""
	.align	4
.nv.constant0._Z11vectorAdd2DPiS_S_i:
	.zero		924


//--------------------- SYMBOLS --------------------------

	.type		.nv.reservedSmem.offset0,@object
	.size		.nv.reservedSmem.offset0,0x4
